//
// Generated by NVIDIA NVVM Compiler
//
// Compiler Build ID: CL-36424714
// Cuda compilation tools, release 13.0, V13.0.88
// Based on NVVM 20.0.0
//

.version 9.0
.target sm_100
.address_size 64

	// .globl	_Z15SineWave_kernelP6float4jjf
.global .align 4 .b8 __cudart_i2opi_f[24] = {65, 144, 67, 60, 153, 149, 98, 219, 192, 221, 52, 245, 209, 87, 39, 252, 41, 21, 68, 78, 110, 131, 249, 162};

.visible .entry _Z15SineWave_kernelP6float4jjf(
	.param .u64 .ptr .align 1 _Z15SineWave_kernelP6float4jjf_param_0,
	.param .u32 _Z15SineWave_kernelP6float4jjf_param_1,
	.param .u32 _Z15SineWave_kernelP6float4jjf_param_2,
	.param .f32 _Z15SineWave_kernelP6float4jjf_param_3
)
{
	.local .align 4 .b8 	__local_depot0[28];
	.reg .b64 	%SP;
	.reg .b64 	%SPL;
	.reg .pred 	%p<17>;
	.reg .b32 	%r<91>;
	.reg .b32 	%f<67>;
	.reg .b64 	%rd<43>;
	.reg .b64 	%fd<5>;

	mov.u64 	%SPL, __local_depot0;
	ld.param.u64 	%rd16, [_Z15SineWave_kernelP6float4jjf_param_0];
	ld.param.u32 	%r31, [_Z15SineWave_kernelP6float4jjf_param_1];
	ld.param.u32 	%r32, [_Z15SineWave_kernelP6float4jjf_param_2];
	ld.param.f32 	%f16, [_Z15SineWave_kernelP6float4jjf_param_3];
	add.u64 	%rd1, %SPL, 0;
	mov.u32 	%r33, %ctaid.x;
	mov.u32 	%r34, %ntid.x;
	mov.u32 	%r35, %tid.x;
	mad.lo.s32 	%r1, %r33, %r34, %r35;
	mov.u32 	%r36, %ctaid.y;
	mov.u32 	%r37, %ntid.y;
	mov.u32 	%r38, %tid.y;
	mad.lo.s32 	%r2, %r36, %r37, %r38;
	cvt.rn.f32.u32 	%f17, %r1;
	cvt.rn.f32.u32 	%f18, %r31;
	div.rn.f32 	%f19, %f17, %f18;
	cvt.rn.f32.u32 	%f20, %r2;
	cvt.rn.f32.u32 	%f21, %r32;
	div.rn.f32 	%f22, %f20, %f21;
	fma.rn.f32 	%f1, %f19, 0f40000000, 0fBF800000;
	fma.rn.f32 	%f2, %f22, 0f40000000, 0fBF800000;
	fma.rn.f32 	%f3, %f1, 0f40800000, %f16;
	mul.f32 	%f23, %f3, 0f3F22F983;
	cvt.rni.s32.f32 	%r86, %f23;
	cvt.rn.f32.s32 	%f24, %r86;
	fma.rn.f32 	%f25, %f24, 0fBFC90FDA, %f3;
	fma.rn.f32 	%f26, %f24, 0fB3A22168, %f25;
	fma.rn.f32 	%f65, %f24, 0fA7C234C5, %f26;
	abs.f32 	%f5, %f3;
	setp.ltu.f32 	%p1, %f5, 0f47CE4780;
	@%p1 bra 	$L__BB0_8;
	setp.neu.f32 	%p2, %f5, 0f7F800000;
	@%p2 bra 	$L__BB0_3;
	mov.f32 	%f29, 0f00000000;
	mul.rn.f32 	%f65, %f3, %f29;
	mov.b32 	%r86, 0;
	bra.uni 	$L__BB0_8;
$L__BB0_3:
	mov.b32 	%r4, %f3;
	shl.b32 	%r40, %r4, 8;
	or.b32  	%r5, %r40, -2147483648;
	mov.b64 	%rd39, 0;
	mov.b32 	%r83, 0;
	mov.u64 	%rd37, __cudart_i2opi_f;
	mov.u64 	%rd38, %rd1;
$L__BB0_4:
	.pragma "nounroll";
	ld.global.nc.u32 	%r41, [%rd37];
	mad.wide.u32 	%rd20, %r41, %r5, %rd39;
	shr.u64 	%rd39, %rd20, 32;
	st.local.u32 	[%rd38], %rd20;
	add.s32 	%r83, %r83, 1;
	add.s64 	%rd38, %rd38, 4;
	add.s64 	%rd37, %rd37, 4;
	setp.ne.s32 	%p3, %r83, 6;
	@%p3 bra 	$L__BB0_4;
	shr.u32 	%r42, %r4, 23;
	st.local.u32 	[%rd1+24], %rd39;
	and.b32  	%r8, %r42, 31;
	and.b32  	%r43, %r42, 224;
	add.s32 	%r44, %r43, -128;
	shr.u32 	%r45, %r44, 5;
	mul.wide.u32 	%rd21, %r45, 4;
	sub.s64 	%rd8, %rd1, %rd21;
	ld.local.u32 	%r84, [%rd8+24];
	ld.local.u32 	%r85, [%rd8+20];
	setp.eq.s32 	%p4, %r8, 0;
	@%p4 bra 	$L__BB0_7;
	shf.l.wrap.b32 	%r84, %r85, %r84, %r8;
	ld.local.u32 	%r46, [%rd8+16];
	shf.l.wrap.b32 	%r85, %r46, %r85, %r8;
$L__BB0_7:
	shr.u32 	%r47, %r84, 30;
	shf.l.wrap.b32 	%r48, %r85, %r84, 2;
	shl.b32 	%r49, %r85, 2;
	shr.u32 	%r50, %r48, 31;
	add.s32 	%r51, %r50, %r47;
	neg.s32 	%r52, %r51;
	setp.lt.s32 	%p5, %r4, 0;
	selp.b32 	%r86, %r52, %r51, %p5;
	xor.b32  	%r53, %r48, %r4;
	shr.s32 	%r54, %r48, 31;
	xor.b32  	%r55, %r54, %r48;
	xor.b32  	%r56, %r54, %r49;
	cvt.u64.u32 	%rd22, %r55;
	shl.b64 	%rd23, %rd22, 32;
	cvt.u64.u32 	%rd24, %r56;
	or.b64  	%rd25, %rd23, %rd24;
	cvt.rn.f64.s64 	%fd1, %rd25;
	mul.f64 	%fd2, %fd1, 0d3BF921FB54442D19;
	cvt.rn.f32.f64 	%f27, %fd2;
	neg.f32 	%f28, %f27;
	setp.lt.s32 	%p6, %r53, 0;
	selp.f32 	%f65, %f28, %f27, %p6;
$L__BB0_8:
	mul.rn.f32 	%f30, %f65, %f65;
	and.b32  	%r58, %r86, 1;
	setp.eq.b32 	%p7, %r58, 1;
	selp.f32 	%f31, 0f3F800000, %f65, %p7;
	fma.rn.f32 	%f32, %f30, %f31, 0f00000000;
	fma.rn.f32 	%f33, %f30, 0f37CBAC00, 0fBAB607ED;
	selp.f32 	%f34, %f33, 0fB94D4153, %p7;
	selp.f32 	%f35, 0f3D2AAABB, 0f3C0885E4, %p7;
	fma.rn.f32 	%f36, %f34, %f30, %f35;
	selp.f32 	%f37, 0fBEFFFFFF, 0fBE2AAAA8, %p7;
	fma.rn.f32 	%f38, %f36, %f30, %f37;
	fma.rn.f32 	%f39, %f38, %f32, %f31;
	and.b32  	%r59, %r86, 2;
	setp.eq.s32 	%p8, %r59, 0;
	mov.f32 	%f40, 0f00000000;
	sub.f32 	%f41, %f40, %f39;
	selp.f32 	%f9, %f39, %f41, %p8;
	fma.rn.f32 	%f10, %f2, 0f40800000, %f16;
	mul.f32 	%f42, %f10, 0f3F22F983;
	cvt.rni.s32.f32 	%r90, %f42;
	cvt.rn.f32.s32 	%f43, %r90;
	fma.rn.f32 	%f44, %f43, 0fBFC90FDA, %f10;
	fma.rn.f32 	%f45, %f43, 0fB3A22168, %f44;
	fma.rn.f32 	%f66, %f43, 0fA7C234C5, %f45;
	abs.f32 	%f12, %f10;
	setp.ltu.f32 	%p9, %f12, 0f47CE4780;
	@%p9 bra 	$L__BB0_16;
	setp.neu.f32 	%p10, %f12, 0f7F800000;
	@%p10 bra 	$L__BB0_11;
	mov.f32 	%f48, 0f00000000;
	mul.rn.f32 	%f66, %f10, %f48;
	mov.b32 	%r90, 0;
	bra.uni 	$L__BB0_16;
$L__BB0_11:
	mov.b32 	%r18, %f10;
	shl.b32 	%r61, %r18, 8;
	or.b32  	%r19, %r61, -2147483648;
	mov.b64 	%rd42, 0;
	mov.b32 	%r87, 0;
	mov.u64 	%rd40, __cudart_i2opi_f;
	mov.u64 	%rd41, %rd1;
$L__BB0_12:
	.pragma "nounroll";
	ld.global.nc.u32 	%r62, [%rd40];
	mad.wide.u32 	%rd28, %r62, %r19, %rd42;
	shr.u64 	%rd42, %rd28, 32;
	st.local.u32 	[%rd41], %rd28;
	add.s32 	%r87, %r87, 1;
	add.s64 	%rd41, %rd41, 4;
	add.s64 	%rd40, %rd40, 4;
	setp.ne.s32 	%p11, %r87, 6;
	@%p11 bra 	$L__BB0_12;
	shr.u32 	%r63, %r18, 23;
	st.local.u32 	[%rd1+24], %rd42;
	and.b32  	%r22, %r63, 31;
	and.b32  	%r64, %r63, 224;
	add.s32 	%r65, %r64, -128;
	shr.u32 	%r66, %r65, 5;
	mul.wide.u32 	%rd29, %r66, 4;
	sub.s64 	%rd15, %rd1, %rd29;
	ld.local.u32 	%r88, [%rd15+24];
	ld.local.u32 	%r89, [%rd15+20];
	setp.eq.s32 	%p12, %r22, 0;
	@%p12 bra 	$L__BB0_15;
	shf.l.wrap.b32 	%r88, %r89, %r88, %r22;
	ld.local.u32 	%r67, [%rd15+16];
	shf.l.wrap.b32 	%r89, %r67, %r89, %r22;
$L__BB0_15:
	shr.u32 	%r68, %r88, 30;
	shf.l.wrap.b32 	%r69, %r89, %r88, 2;
	shl.b32 	%r70, %r89, 2;
	shr.u32 	%r71, %r69, 31;
	add.s32 	%r72, %r71, %r68;
	neg.s32 	%r73, %r72;
	setp.lt.s32 	%p13, %r18, 0;
	selp.b32 	%r90, %r73, %r72, %p13;
	xor.b32  	%r74, %r69, %r18;
	shr.s32 	%r75, %r69, 31;
	xor.b32  	%r76, %r75, %r69;
	xor.b32  	%r77, %r75, %r70;
	cvt.u64.u32 	%rd30, %r76;
	shl.b64 	%rd31, %rd30, 32;
	cvt.u64.u32 	%rd32, %r77;
	or.b64  	%rd33, %rd31, %rd32;
	cvt.rn.f64.s64 	%fd3, %rd33;
	mul.f64 	%fd4, %fd3, 0d3BF921FB54442D19;
	cvt.rn.f32.f64 	%f46, %fd4;
	neg.f32 	%f47, %f46;
	setp.lt.s32 	%p14, %r74, 0;
	selp.f32 	%f66, %f47, %f46, %p14;
$L__BB0_16:
	cvta.to.global.u64 	%rd34, %rd16;
	add.s32 	%r79, %r90, 1;
	mul.rn.f32 	%f49, %f66, %f66;
	and.b32  	%r80, %r90, 1;
	setp.eq.b32 	%p15, %r80, 1;
	selp.f32 	%f50, %f66, 0f3F800000, %p15;
	fma.rn.f32 	%f51, %f49, %f50, 0f00000000;
	fma.rn.f32 	%f52, %f49, 0f37CBAC00, 0fBAB607ED;
	selp.f32 	%f53, 0fB94D4153, %f52, %p15;
	selp.f32 	%f54, 0f3C0885E4, 0f3D2AAABB, %p15;
	fma.rn.f32 	%f55, %f53, %f49, %f54;
	selp.f32 	%f56, 0fBE2AAAA8, 0fBEFFFFFF, %p15;
	fma.rn.f32 	%f57, %f55, %f49, %f56;
	fma.rn.f32 	%f58, %f57, %f51, %f50;
	and.b32  	%r81, %r79, 2;
	setp.eq.s32 	%p16, %r81, 0;
	mov.f32 	%f59, 0f00000000;
	sub.f32 	%f60, %f59, %f58;
	selp.f32 	%f61, %f58, %f60, %p16;
	mul.f32 	%f62, %f9, %f61;
	mul.f32 	%f63, %f62, 0f3F000000;
	mad.lo.s32 	%r82, %r31, %r2, %r1;
	mul.wide.u32 	%rd35, %r82, 16;
	add.s64 	%rd36, %rd34, %rd35;
	mov.f32 	%f64, 0f3F800000;
	st.global.v4.f32 	[%rd36], {%f1, %f63, %f2, %f64};
	ret;

}


// ===== COMPILED SASS (sm_100) =====

	.target	sm_100

	.elftype	@"ET_EXEC"


//--------------------- .note.nv.tkinfo           --------------------------
	.section	.note.nv.tkinfo,"",@"SHT_NOTE"
	.sectionflags	@"SHF_NOTE_NV_TKINFO"
	.tkinfo
        /*0018*/ 	.word	0x00000002
        /*0030*/ 	.string	""
        /*0030*/ 	.string	"ptxas"
        /*0030*/ 	.string	"Cuda compilation tools, release 13.0, V13.0.88"
        /*0030*/ 	.string	"Build cuda_13.0.r13.0/compiler.36424714_0"
        /*0030*/ 	.string	"-arch sm_100 -m 64 "



//--------------------- .note.nv.cuinfo           --------------------------
	.section	.note.nv.cuinfo,"",@"SHT_NOTE"
	.sectionflags	@"SHF_NOTE_NV_CUINFO"
        /*0018*/ 	.short	0x0002
        /*001a*/ 	.short	0x0064
        /*001c*/ 	.short	0x0082
	.zero		2


//--------------------- .nv.info                  --------------------------
	.section	.nv.info,"",@"SHT_CUDA_INFO"
	.align	4


	//----- nvinfo : EIATTR_REGCOUNT
	.align		4
        /*0000*/ 	.byte	0x04, 0x2f
        /*0002*/ 	.short	(.L_2 - .L_1)
	.align		4
.L_1:
        /*0004*/ 	.word	index@(_Z15SineWave_kernelP6float4jjf)
        /*0008*/ 	.word	0x00000014


	//----- nvinfo : EIATTR_FRAME_SIZE
	.align		4
.L_2:
        /*000c*/ 	.byte	0x04, 0x11
        /*000e*/ 	.short	(.L_4 - .L_3)
	.align		4
.L_3:
        /*0010*/ 	.word	index@($__internal_0_$__cuda_sm3x_div_rn_noftz_f32_slowpath)
        /*0014*/ 	.word	0x00000020


	//----- nvinfo : EIATTR_FRAME_SIZE
	.align		4
.L_4:
        /*0018*/ 	.byte	0x04, 0x11
        /*001a*/ 	.short	(.L_6 - .L_5)
	.align		4
.L_5:
        /*001c*/ 	.word	index@(_Z15SineWave_kernelP6float4jjf)
        /*0020*/ 	.word	0x00000020


	//----- nvinfo : EIATTR_MIN_STACK_SIZE
	.align		4
.L_6:
        /*0024*/ 	.byte	0x04, 0x12
        /*0026*/ 	.short	(.L_8 - .L_7)
	.align		4
.L_7:
        /*0028*/ 	.word	index@(_Z15SineWave_kernelP6float4jjf)
        /*002c*/ 	.word	0x00000020
.L_8:


//--------------------- .nv.compat                --------------------------
	.section	.nv.compat,"",@"SHT_CUDA_COMPAT_INFO"
	.align	4
        /*0000*/ 	.byte	0x02, 0x09, 0x00, 0x00, 0x02, 0x02, 0x01, 0x00, 0x02, 0x05, 0x05, 0x00, 0x03, 0x07, 0x01, 0x01
        /*0010*/ 	.byte	0x02, 0x03, 0x00, 0x00, 0x02, 0x06, 0x01, 0x00, 0x04, 0x0b, 0x08, 0x00, 0x01, 0x00, 0x00, 0x00
        /*0020*/ 	.byte	0x00, 0x00, 0x00, 0x00


//--------------------- .nv.info._Z15SineWave_kernelP6float4jjf --------------------------
	.section	.nv.info._Z15SineWave_kernelP6float4jjf,"",@"SHT_CUDA_INFO"
	.sectionflags	@""
	.align	4


	//----- nvinfo : EIATTR_CUDA_API_VERSION
	.align		4
        /*0000*/ 	.byte	0x04, 0x37
        /*0002*/ 	.short	(.L_10 - .L_9)
.L_9:
        /*0004*/ 	.word	0x00000082


	//----- nvinfo : EIATTR_KPARAM_INFO
	.align		4
.L_10:
        /*0008*/ 	.byte	0x04, 0x17
        /*000a*/ 	.short	(.L_12 - .L_11)
.L_11:
        /*000c*/ 	.word	0x00000000
        /*0010*/ 	.short	0x0003
        /*0012*/ 	.short	0x0010
        /*0014*/ 	.byte	0x00, 0xf0, 0x11, 0x00


	//----- nvinfo : EIATTR_KPARAM_INFO
	.align		4
.L_12:
        /*0018*/ 	.byte	0x04, 0x17
        /*001a*/ 	.short	(.L_14 - .L_13)
.L_13:
        /*001c*/ 	.word	0x00000000
        /*0020*/ 	.short	0x0002
        /*0022*/ 	.short	0x000c
        /*0024*/ 	.byte	0x00, 0xf0, 0x11, 0x00


	//----- nvinfo : EIATTR_KPARAM_INFO
	.align		4
.L_14:
        /*0028*/ 	.byte	0x04, 0x17
        /*002a*/ 	.short	(.L_16 - .L_15)
.L_15:
        /*002c*/ 	.word	0x00000000
        /*0030*/ 	.short	0x0001
        /*0032*/ 	.short	0x0008
        /*0034*/ 	.byte	0x00, 0xf0, 0x11, 0x00


	//----- nvinfo : EIATTR_KPARAM_INFO
	.align		4
.L_16:
        /*0038*/ 	.byte	0x04, 0x17
        /*003a*/ 	.short	(.L_18 - .L_17)
.L_17:
        /*003c*/ 	.word	0x00000000
        /*0040*/ 	.short	0x0000
        /*0042*/ 	.short	0x0000
        /*0044*/ 	.byte	0x00, 0xf5, 0x21, 0x00


	//----- nvinfo : EIATTR_SPARSE_MMA_MASK
	.align		4
.L_18:
        /*0048*/ 	.byte	0x03, 0x50
        /*004a*/ 	.short	0x0000


	//----- nvinfo : EIATTR_MAXREG_COUNT
	.align		4
        /*004c*/ 	.byte	0x03, 0x1b
        /*004e*/ 	.short	0x00ff


	//----- nvinfo : EIATTR_MERCURY_ISA_VERSION
	.align		4
        /*0050*/ 	.byte	0x03, 0x5f
        /*0052*/ 	.short	0x0101


	//----- nvinfo : EIATTR_VRC_CTA_INIT_COUNT
	.align		4
        /*0054*/ 	.byte	0x02, 0x4a
	.zero		1
	.zero		1


	//----- nvinfo : EIATTR_EXIT_INSTR_OFFSETS
	.align		4
        /*0058*/ 	.byte	0x04, 0x1c
        /*005a*/ 	.short	(.L_20 - .L_19)


	//   ....[0]....
.L_19:
        /*005c*/ 	.word	0x00000dc0


	//----- nvinfo : EIATTR_CRS_STACK_SIZE
	.align		4
.L_20:
        /*0060*/ 	.byte	0x04, 0x1e
        /*0062*/ 	.short	(.L_22 - .L_21)
.L_21:
        /*0064*/ 	.word	0x00000000


	//----- nvinfo : EIATTR_CBANK_PARAM_SIZE
	.align		4
.L_22:
        /*0068*/ 	.byte	0x03, 0x19
        /*006a*/ 	.short	0x0014


	//----- nvinfo : EIATTR_PARAM_CBANK
	.align		4
        /*006c*/ 	.byte	0x04, 0x0a
        /*006e*/ 	.short	(.L_24 - .L_23)
	.align		4
.L_23:
        /*0070*/ 	.word	index@(.nv.constant0._Z15SineWave_kernelP6float4jjf)
        /*0074*/ 	.short	0x0380
        /*0076*/ 	.short	0x0014


	//----- nvinfo : EIATTR_SW_WAR
	.align		4
.L_24:
        /*0078*/ 	.byte	0x04, 0x36
        /*007a*/ 	.short	(.L_26 - .L_25)
.L_25:
        /*007c*/ 	.word	0x00000008
.L_26:


//--------------------- .nv.callgraph             --------------------------
	.section	.nv.callgraph,"",@"SHT_CUDA_CALLGRAPH"
	.align	4
	.sectionentsize	8
	.align		4
        /*0000*/ 	.word	0x00000000
	.align		4
        /*0004*/ 	.word	0xffffffff
	.align		4
        /*0008*/ 	.word	0x00000000
	.align		4
        /*000c*/ 	.word	0xfffffffe
	.align		4
        /*0010*/ 	.word	0x00000000
	.align		4
        /*0014*/ 	.word	0xfffffffd
	.align		4
        /*0018*/ 	.word	0x00000000
	.align		4
        /*001c*/ 	.word	0xfffffffc


//--------------------- .nv.constant4             --------------------------
	.section	.nv.constant4,"a",@progbits
	.align	8
	.align		8
.nv.constant4:
        /*0000*/ 	.dword	__cudart_i2opi_f


//--------------------- .text._Z15SineWave_kernelP6float4jjf --------------------------
	.section	.text._Z15SineWave_kernelP6float4jjf,"ax",@progbits
	.align	128
        .global         _Z15SineWave_kernelP6float4jjf
        .type           _Z15SineWave_kernelP6float4jjf,@function
        .size           _Z15SineWave_kernelP6float4jjf,(.L_x_22 - _Z15SineWave_kernelP6float4jjf)
        .other          _Z15SineWave_kernelP6float4jjf,@"STO_CUDA_ENTRY STV_DEFAULT"
_Z15SineWave_kernelP6float4jjf:
.text._Z15SineWave_kernelP6float4jjf:
[----:B------:R-:W0:Y:S01]  /*0000*/  LDC R1, c[0x0][0x37c] ;  /* 0x0000df00ff017b82 */ /* 0x000e220000000800 */
[----:B------:R-:W1:Y:S01]  /*0010*/  S2R R0, SR_TID.X ;  /* 0x0000000000007919 */ /* 0x000e620000002100 */
[----:B------:R-:W2:Y:S06]  /*0020*/  LDCU UR5, c[0x0][0x388] ;  /* 0x00007100ff0577ac */ /* 0x000eac0008000800 */
[----:B------:R-:W1:Y:S01]  /*0030*/  S2UR UR4, SR_CTAID.X ;  /* 0x00000000000479c3 */ /* 0x000e620000002500 */
[----:B------:R-:W-:Y:S01]  /*0040*/  BSSY.RECONVERGENT B0, `(.L_x_0) ;  /* 0x0000015000007945 */ /* 0x000fe20003800200 */
[----:B------:R-:W3:Y:S01]  /*0050*/  S2R R9, SR_TID.Y ;  /* 0x0000000000097919 */ /* 0x000ee20000002200 */
[----:B0-----:R-:W-:-:S05]  /*0060*/  VIADD R1, R1, 0xffffffe0 ;  /* 0xffffffe001017836 */ /* 0x001fca0000000000 */
[----:B------:R-:W1:Y:S08]  /*0070*/  LDC R7, c[0x0][0x360] ;  /* 0x0000d800ff077b82 */ /* 0x000e700000000800 */
[----:B------:R-:W3:Y:S01]  /*0080*/  LDC R10, c[0x0][0x364] ;  /* 0x0000d900ff0a7b82 */ /* 0x000ee20000000800 */
[----:B--2---:R-:W-:-:S04]  /*0090*/  I2FP.F32.U32 R3, UR5 ;  /* 0x0000000500037c45 */ /* 0x004fc80008201000 */
[----:B------:R-:W0:Y:S03]  /*00a0*/  MUFU.RCP R2, R3 ;  /* 0x0000000300027308 */ /* 0x000e260000001000 */
[----:B------:R-:W3:Y:S01]  /*00b0*/  S2UR UR5, SR_CTAID.Y ;  /* 0x00000000000579c3 */ /* 0x000ee20000002600 */
[----:B-1----:R-:W-:-:S05]  /*00c0*/  IMAD R7, R7, UR4, R0 ;  /* 0x0000000407077c24 */ /* 0x002fca000f8e0200 */
[----:B------:R-:W-:Y:S01]  /*00d0*/  I2FP.F32.U32 R0, R7 ;  /* 0x0000000700007245 */ /* 0x000fe20000201000 */
[----:B0-----:R-:W-:-:S03]  /*00e0*/  FFMA R5, -R3, R2, 1 ;  /* 0x3f80000003057423 */ /* 0x001fc60000000102 */
[----:B------:R-:W0:Y:S01]  /*00f0*/  FCHK P0, R0, R3 ;  /* 0x0000000300007302 */ /* 0x000e220000000000 */
[----:B------:R-:W-:-:S04]  /*0100*/  FFMA R5, R2, R5, R2 ;  /* 0x0000000502057223 */ /* 0x000fc80000000002 */
[----:B------:R-:W-:Y:S01]  /*0110*/  FFMA R4, R0, R5, RZ ;  /* 0x0000000500047223 */ /* 0x000fe200000000ff */
[----:B---3--:R-:W-:-:S03]  /*0120*/  IMAD R10, R10, UR5, R9 ;  /* 0x000000050a0a7c24 */ /* 0x008fc6000f8e0209 */
[----:B------:R-:W-:-:S04]  /*0130*/  FFMA R2, -R3, R4, R0 ;  /* 0x0000000403027223 */ /* 0x000fc80000000100 */
[----:B------:R-:W-:Y:S01]  /*0140*/  FFMA R4, R5, R2, R4 ;  /* 0x0000000205047223 */ /* 0x000fe20000000004 */
[----:B0-----:R-:W-:Y:S06]  /*0150*/  @!P0 BRA `(.L_x_1) ;  /* 0x00000000000c8947 */ /* 0x001fec0003800000 */
[----:B------:R-:W-:-:S07]  /*0160*/  MOV R2, 0x180 ;  /* 0x0000018000027802 */ /* 0x000fce0000000f00 */
[----:B------:R-:W-:Y:S05]  /*0170*/  CALL.REL.NOINC `($__internal_0_$__cuda_sm3x_div_rn_noftz_f32_slowpath) ;  /* 0x0000000c00147944 */ /* 0x000fea0003c00000 */
[----:B------:R-:W-:-:S07]  /*0180*/  IMAD.MOV.U32 R4, RZ, RZ, R0 ;  /* 0x000000ffff047224 */ /* 0x000fce00078e0000 */
.L_x_1:
[----:B------:R-:W-:Y:S05]  /*0190*/  BSYNC.RECONVERGENT B0 ;  /* 0x0000000000007941 */ /* 0x000fea0003800200 */
.L_x_0:
[----:B------:R-:W0:Y:S01]  /*01a0*/  LDCU UR4, c[0x0][0x38c] ;  /* 0x00007180ff0477ac */ /* 0x000e220008000800 */
[----:B------:R-:W-:Y:S01]  /*01b0*/  I2FP.F32.U32 R0, R10 ;  /* 0x0000000a00007245 */ /* 0x000fe20000201000 */
[----:B------:R-:W-:Y:S01]  /*01c0*/  BSSY.RECONVERGENT B0, `(.L_x_2) ;  /* 0x000000d000007945 */ /* 0x000fe20003800200 */
[----:B0-----:R-:W-:-:S04]  /*01d0*/  I2FP.F32.U32 R3, UR4 ;  /* 0x0000000400037c45 */ /* 0x001fc80008201000 */
[----:B------:R-:W0:Y:S08]  /*01e0*/  MUFU.RCP R2, R3 ;  /* 0x0000000300027308 */ /* 0x000e300000001000 */
[----:B------:R-:W1:Y:S01]  /*01f0*/  FCHK P0, R0, R3 ;  /* 0x0000000300007302 */ /* 0x000e620000000000 */
[----:B0-----:R-:W-:-:S04]  /*0200*/  FFMA R5, -R3, R2, 1 ;  /* 0x3f80000003057423 */ /* 0x001fc80000000102 */
[----:B------:R-:W-:-:S04]  /*0210*/  FFMA R5, R2, R5, R2 ;  /* 0x0000000502057223 */ /* 0x000fc80000000002 */
[----:B------:R-:W-:-:S04]  /*0220*/  FFMA R2, R0, R5, RZ ;  /* 0x0000000500027223 */ /* 0x000fc800000000ff */
[----:B------:R-:W-:-:S04]  /*0230*/  FFMA R6, -R3, R2, R0 ;  /* 0x0000000203067223 */ /* 0x000fc80000000100 */
[----:B------:R-:W-:Y:S01]  /*0240*/  FFMA R6, R5, R6, R2 ;  /* 0x0000000605067223 */ /* 0x000fe20000000002 */
[----:B-1----:R-:W-:Y:S06]  /*0250*/  @!P0 BRA `(.L_x_3) ;  /* 0x00000000000c8947 */ /* 0x002fec0003800000 */
[----:B------:R-:W-:-:S07]  /*0260*/  MOV R2, 0x280 ;  /* 0x0000028000027802 */ /* 0x000fce0000000f00 */
[----:B------:R-:W-:Y:S05]  /*0270*/  CALL.REL.NOINC `($__internal_0_$__cuda_sm3x_div_rn_noftz_f32_slowpath) ;  /* 0x0000000800d47944 */ /* 0x000fea0003c00000 */
[----:B------:R-:W-:-:S07]  /*0280*/  IMAD.MOV.U32 R6, RZ, RZ, R0 ;  /* 0x000000ffff067224 */ /* 0x000fce00078e0000 */
.L_x_3:
[----:B------:R-:W-:Y:S05]  /*0290*/  BSYNC.RECONVERGENT B0 ;  /* 0x0000000000007941 */ /* 0x000fea0003800200 */
.L_x_2:
[----:B------:R-:W0:Y:S01]  /*02a0*/  LDC R9, c[0x0][0x390] ;  /* 0x0000e400ff097b82 */ /* 0x000e220000000800 */
[----:B------:R-:W-:Y:S01]  /*02b0*/  IMAD.MOV.U32 R5, RZ, RZ, 0x40000000 ;  /* 0x40000000ff057424 */ /* 0x000fe200078e00ff */
[----:B------:R-:W1:Y:S01]  /*02c0*/  LDCU.64 UR6, c[0x0][0x358] ;  /* 0x00006b00ff0677ac */ /* 0x000e620008000a00 */
[----:B------:R-:W-:Y:S02]  /*02d0*/  BSSY.RECONVERGENT B0, `(.L_x_4) ;  /* 0x0000043000007945 */ /* 0x000fe40003800200 */
[-C--:B------:R-:W-:Y:S01]  /*02e0*/  FFMA R4, R4, R5.reuse, -1 ;  /* 0xbf80000004047423 */ /* 0x080fe20000000005 */
[----:B------:R-:W-:-:S03]  /*02f0*/  FFMA R6, R6, R5, -1 ;  /* 0xbf80000006067423 */ /* 0x000fc60000000005 */
[----:B0-----:R-:W-:-:S04]  /*0300*/  FFMA R11, R4, 4, R9 ;  /* 0x40800000040b7823 */ /* 0x001fc80000000009 */
[C---:B------:R-:W-:Y:S01]  /*0310*/  FMUL R0, R11.reuse, 0.63661974668502807617 ;  /* 0x3f22f9830b007820 */ /* 0x040fe20000400000 */
[----:B------:R-:W-:-:S05]  /*0320*/  FSETP.GE.AND P0, PT, |R11|, 105615, PT ;  /* 0x47ce47800b00780b */ /* 0x000fca0003f06200 */
[----:B------:R-:W0:Y:S02]  /*0330*/  F2I.NTZ R0, R0 ;  /* 0x0000000000007305 */ /* 0x000e240000203100 */
[----:B0-----:R-:W-:-:S05]  /*0340*/  I2FP.F32.S32 R2, R0 ;  /* 0x0000000000027245 */ /* 0x001fca0000201400 */
[----:B------:R-:W-:-:S04]  /*0350*/  FFMA R3, R2, -1.5707962512969970703, R11 ;  /* 0xbfc90fda02037823 */ /* 0x000fc8000000000b */
[----:B------:R-:W-:-:S04]  /*0360*/  FFMA R3, R2, -7.5497894158615963534e-08, R3 ;  /* 0xb3a2216802037823 */ /* 0x000fc80000000003 */
[----:B------:R-:W-:Y:S01]  /*0370*/  FFMA R3, R2, -5.3903029534742383927e-15, R3 ;  /* 0xa7c234c502037823 */ /* 0x000fe20000000003 */
[----:B-1----:R-:W-:Y:S06]  /*0380*/  @!P0 BRA `(.L_x_5) ;  /* 0x0000000000dc8947 */ /* 0x002fec0003800000 */
[----:B------:R-:W-:-:S13]  /*0390*/  FSETP.NEU.AND P0, PT, |R11|, +INF , PT ;  /* 0x7f8000000b00780b */ /* 0x000fda0003f0d200 */
[----:B------:R-:W-:Y:S01]  /*03a0*/  @!P0 FMUL R3, RZ, R11 ;  /* 0x0000000bff038220 */ /* 0x000fe20000400000 */
[----:B------:R-:W-:Y:S01]  /*03b0*/  @!P0 IMAD.MOV.U32 R0, RZ, RZ, RZ ;  /* 0x000000ffff008224 */ /* 0x000fe200078e00ff */
[----:B------:R-:W-:Y:S06]  /*03c0*/  @!P0 BRA `(.L_x_5) ;  /* 0x0000000000cc8947 */ /* 0x000fec0003800000 */
[----:B------:R-:W-:Y:S01]  /*03d0*/  IMAD.SHL.U32 R2, R11, 0x100, RZ ;  /* 0x000001000b027824 */ /* 0x000fe200078e00ff */
[----:B------:R-:W0:Y:S01]  /*03e0*/  LDCU.64 UR8, c[0x4][URZ] ;  /* 0x01000000ff0877ac */ /* 0x000e220008000a00 */
[----:B------:R-:W-:Y:S02]  /*03f0*/  IMAD.MOV.U32 R8, RZ, RZ, RZ ;  /* 0x000000ffff087224 */ /* 0x000fe400078e00ff */
[----:B------:R-:W-:Y:S01]  /*0400*/  IMAD.MOV.U32 R0, RZ, RZ, R1 ;  /* 0x000000ffff007224 */ /* 0x000fe200078e0001 */
[----:B------:R-:W-:Y:S01]  /*0410*/  LOP3.LUT R15, R2, 0x80000000, RZ, 0xfc, !PT ;  /* 0x80000000020f7812 */ /* 0x000fe200078efcff */
[----:B------:R-:W-:Y:S01]  /*0420*/  UMOV UR5, URZ ;  /* 0x000000ff00057c82 */ /* 0x000fe20008000000 */
[----:B------:R-:W-:-:S05]  /*0430*/  UMOV UR4, URZ ;  /* 0x000000ff00047c82 */ /* 0x000fca0008000000 */
.L_x_6:
[----:B0-----:R-:W-:Y:S02]  /*0440*/  IMAD.U32 R12, RZ, RZ, UR8 ;  /* 0x00000008ff0c7e24 */ /* 0x001fe4000f8e00ff */
[----:B------:R-:W-:-:S05]  /*0450*/  IMAD.U32 R13, RZ, RZ, UR9 ;  /* 0x00000009ff0d7e24 */ /* 0x000fca000f8e00ff */
[----:B------:R-:W2:Y:S01]  /*0460*/  LDG.E.CONSTANT R2, desc[UR6][R12.64] ;  /* 0x000000060c027981 */ /* 0x000ea2000c1e9900 */
[----:B------:R-:W-:Y:S02]  /*0470*/  UIADD3 UR8, UP0, UPT, UR8, 0x4, URZ ;  /* 0x0000000408087890 */ /* 0x000fe4000ff1e0ff */
[----:B------:R-:W-:Y:S02]  /*0480*/  UIADD3 UR4, UPT, UPT, UR4, 0x1, URZ ;  /* 0x0000000104047890 */ /* 0x000fe4000fffe0ff */
[----:B------:R-:W-:Y:S02]  /*0490*/  UIADD3.X UR9, UPT, UPT, URZ, UR9, URZ, UP0, !UPT ;  /* 0x00000009ff097290 */ /* 0x000fe400087fe4ff */
[----:B------:R-:W-:Y:S01]  /*04a0*/  UISETP.NE.AND UP0, UPT, UR4, 0x6, UPT ;  /* 0x000000060400788c */ /* 0x000fe2000bf05270 */
[----:B--2---:R-:W-:-:S03]  /*04b0*/  IMAD.WIDE.U32 R2, R2, R15, RZ ;  /* 0x0000000f02027225 */ /* 0x004fc600078e00ff */
[----:B------:R-:W-:-:S04]  /*04c0*/  IADD3 R5, P0, PT, R2, R8, RZ ;  /* 0x0000000802057210 */ /* 0x000fc80007f1e0ff */
[----:B------:R-:W-:Y:S01]  /*04d0*/  IADD3.X R8, PT, PT, R3, UR5, RZ, P0, !PT ;  /* 0x0000000503087c10 */ /* 0x000fe200087fe4ff */
[----:B------:R0:W-:Y:S02]  /*04e0*/  STL [R0], R5 ;  /* 0x0000000500007387 */ /* 0x0001e40000100800 */
[----:B0-----:R-:W-:Y:S01]  /*04f0*/  VIADD R0, R0, 0x4 ;  /* 0x0000000400007836 */ /* 0x001fe20000000000 */
[----:B------:R-:W-:Y:S06]  /*0500*/  BRA.U UP0, `(.L_x_6) ;  /* 0xfffffffd00cc7547 */ /* 0x000fec000b83ffff */
[----:B------:R-:W-:Y:S01]  /*0510*/  SHF.R.U32.HI R5, RZ, 0x17, R11 ;  /* 0x00000017ff057819 */ /* 0x000fe2000001160b */
[----:B------:R0:W-:Y:S03]  /*0520*/  STL [R1+0x18], R8 ;  /* 0x0000180801007387 */ /* 0x0001e60000100800 */
[C---:B------:R-:W-:Y:S02]  /*0530*/  LOP3.LUT R0, R5.reuse, 0xe0, RZ, 0xc0, !PT ;  /* 0x000000e005007812 */ /* 0x040fe400078ec0ff */
[----:B------:R-:W-:-:S03]  /*0540*/  LOP3.LUT P0, RZ, R5, 0x1f, RZ, 0xc0, !PT ;  /* 0x0000001f05ff7812 */ /* 0x000fc6000780c0ff */
[----:B------:R-:W-:-:S05]  /*0550*/  VIADD R0, R0, 0xffffff80 ;  /* 0xffffff8000007836 */ /* 0x000fca0000000000 */
[----:B------:R-:W-:-:S05]  /*0560*/  SHF.R.U32.HI R0, RZ, 0x5, R0 ;  /* 0x00000005ff007819 */ /* 0x000fca0000011600 */
[----:B------:R-:W-:-:S05]  /*0570*/  IMAD R14, R0, -0x4, R1 ;  /* 0xfffffffc000e7824 */ /* 0x000fca00078e0201 */
[----:B------:R-:W2:Y:S04]  /*0580*/  LDL R0, [R14+0x18] ;  /* 0x000018000e007983 */ /* 0x000ea80000100800 */
[----:B------:R-:W2:Y:S04]  /*0590*/  LDL R3, [R14+0x14] ;  /* 0x000014000e037983 */ /* 0x000ea80000100800 */
[----:B------:R-:W3:Y:S01]  /*05a0*/  @P0 LDL R2, [R14+0x10] ;  /* 0x000010000e020983 */ /* 0x000ee20000100800 */
[----:B------:R-:W-:Y:S01]  /*05b0*/  LOP3.LUT R5, R5, 0x1f, RZ, 0xc0, !PT ;  /* 0x0000001f05057812 */ /* 0x000fe200078ec0ff */
[----:B------:R-:W-:Y:S01]  /*05c0*/  UMOV UR4, 0x54442d19 ;  /* 0x54442d1900047882 */ /* 0x000fe20000000000 */
[----:B------:R-:W-:-:S02]  /*05d0*/  UMOV UR5, 0x3bf921fb ;  /* 0x3bf921fb00057882 */ /* 0x000fc40000000000 */
[-C--:B--2---:R-:W-:Y:S02]  /*05e0*/  @P0 SHF.L.W.U32.HI R0, R3, R5.reuse, R0 ;  /* 0x0000000503000219 */ /* 0x084fe40000010e00 */
[----:B---3--:R-:W-:Y:S02]  /*05f0*/  @P0 SHF.L.W.U32.HI R3, R2, R5, R3 ;  /* 0x0000000502030219 */ /* 0x008fe40000010e03 */
[----:B------:R-:W-:Y:S02]  /*0600*/  ISETP.GE.AND P0, PT, R11, RZ, PT ;  /* 0x000000ff0b00720c */ /* 0x000fe40003f06270 */
[C---:B------:R-:W-:Y:S01]  /*0610*/  SHF.L.W.U32.HI R2, R3.reuse, 0x2, R0 ;  /* 0x0000000203027819 */ /* 0x040fe20000010e00 */
[----:B------:R-:W-:-:S03]  /*0620*/  IMAD.SHL.U32 R3, R3, 0x4, RZ ;  /* 0x0000000403037824 */ /* 0x000fc600078e00ff */
[----:B------:R-:W-:Y:S02]  /*0630*/  SHF.R.S32.HI R5, RZ, 0x1f, R2 ;  /* 0x0000001fff057819 */ /* 0x000fe40000011402 */
[----:B------:R-:W-:Y:S02]  /*0640*/  LOP3.LUT R11, R2, R11, RZ, 0x3c, !PT ;  /* 0x0000000b020b7212 */ /* 0x000fe400078e3cff */
[C---:B------:R-:W-:Y:S02]  /*0650*/  LOP3.LUT R12, R5.reuse, R3, RZ, 0x3c, !PT ;  /* 0x00000003050c7212 */ /* 0x040fe400078e3cff */
[----:B------:R-:W-:Y:S02]  /*0660*/  LOP3.LUT R13, R5, R2, RZ, 0x3c, !PT ;  /* 0x00000002050d7212 */ /* 0x000fe400078e3cff */
[----:B------:R-:W-:Y:S02]  /*0670*/  SHF.R.U32.HI R3, RZ, 0x1e, R0 ;  /* 0x0000001eff037819 */ /* 0x000fe40000011600 */
[----:B------:R-:W-:-:S02]  /*0680*/  ISETP.GE.AND P1, PT, R11, RZ, PT ;  /* 0x000000ff0b00720c */ /* 0x000fc40003f26270 */
[----:B------:R-:W1:Y:S01]  /*0690*/  I2F.F64.S64 R12, R12 ;  /* 0x0000000c000c7312 */ /* 0x000e620000301c00 */
[----:B------:R-:W-:-:S05]  /*06a0*/  LEA.HI R0, R2, R3, RZ, 0x1 ;  /* 0x0000000302007211 */ /* 0x000fca00078f08ff */
[----:B------:R-:W-:-:S04]  /*06b0*/  IMAD.MOV R2, RZ, RZ, -R0 ;  /* 0x000000ffff027224 */ /* 0x000fc800078e0a00 */
[----:B------:R-:W-:Y:S01]  /*06c0*/  @!P0 IMAD.MOV.U32 R0, RZ, RZ, R2 ;  /* 0x000000ffff008224 */ /* 0x000fe200078e0002 */
[----:B-1----:R-:W-:-:S10]  /*06d0*/  DMUL R14, R12, UR4 ;  /* 0x000000040c0e7c28 */ /* 0x002fd40008000000 */
[----:B------:R-:W1:Y:S02]  /*06e0*/  F2F.F32.F64 R14, R14 ;  /* 0x0000000e000e7310 */ /* 0x000e640000301000 */
[----:B01----:R-:W-:-:S07]  /*06f0*/  FSEL R3, -R14, R14, !P1 ;  /* 0x0000000e0e037208 */ /* 0x003fce0004800100 */
.L_x_5:
[----:B------:R-:W-:Y:S05]  /*0700*/  BSYNC.RECONVERGENT B0 ;  /* 0x0000000000007941 */ /* 0x000fea0003800200 */
.L_x_4:
[----:B------:R-:W-:Y:S01]  /*0710*/  FFMA R11, R6, 4, R9 ;  /* 0x40800000060b7823 */ /* 0x000fe20000000009 */
[----:B------:R-:W-:Y:S02]  /*0720*/  IMAD.MOV.U32 R14, RZ, RZ, 0x37cbac00 ;  /* 0x37cbac00ff0e7424 */ /* 0x000fe400078e00ff */
[----:B------:R-:W-:Y:S01]  /*0730*/  FMUL R5, R3, R3 ;  /* 0x0000000303057220 */ /* 0x000fe20000400000 */
[C---:B------:R-:W-:Y:S01]  /*0740*/  LOP3.LUT R9, R0.reuse, 0x1, RZ, 0xc0, !PT ;  /* 0x0000000100097812 */ /* 0x040fe200078ec0ff */
[----:B------:R-:W-:Y:S01]  /*0750*/  FMUL R2, R11, 0.63661974668502807617 ;  /* 0x3f22f9830b027820 */ /* 0x000fe20000400000 */
[----:B------:R-:W-:Y:S02]  /*0760*/  IMAD.MOV.U32 R12, RZ, RZ, 0x3d2aaabb ;  /* 0x3d2aaabbff0c7424 */ /* 0x000fe400078e00ff */
[----:B------:R-:W-:Y:S01]  /*0770*/  FFMA R8, R5, R14, -0.0013887860113754868507 ;  /* 0xbab607ed05087423 */ /* 0x000fe2000000000e */
[----:B------:R-:W-:Y:S01]  /*0780*/  ISETP.NE.U32.AND P0, PT, R9, 0x1, PT ;  /* 0x000000010900780c */ /* 0x000fe20003f05070 */
[----:B------:R-:W-:Y:S01]  /*0790*/  IMAD.MOV.U32 R9, RZ, RZ, 0x3effffff ;  /* 0x3effffffff097424 */ /* 0x000fe200078e00ff */
[----:B------:R-:W-:Y:S01]  /*07a0*/  LOP3.LUT P1, RZ, R0, 0x2, RZ, 0xc0, !PT ;  /* 0x0000000200ff7812 */ /* 0x000fe2000782c0ff */
[----:B------:R-:W0:Y:S01]  /*07b0*/  F2I.NTZ R2, R2 ;  /* 0x0000000200027305 */ /* 0x000e220000203100 */
[----:B------:R-:W-:Y:S01]  /*07c0*/  FSEL R8, R8, -0.00019574658654164522886, !P0 ;  /* 0xb94d415308087808 */ /* 0x000fe20004000000 */
[----:B------:R-:W-:Y:S01]  /*07d0*/  BSSY.RECONVERGENT B0, `(.L_x_7) ;  /* 0x0000046000007945 */ /* 0x000fe20003800200 */
[----:B------:R-:W-:-:S02]  /*07e0*/  FSEL R12, R12, 0.0083327032625675201416, !P0 ;  /* 0x3c0885e40c0c7808 */ /* 0x000fc40004000000 */
[----:B------:R-:W-:-:S03]  /*07f0*/  FSEL R0, R3, 1, P0 ;  /* 0x3f80000003007808 */ /* 0x000fc60000000000 */
[----:B------:R-:W-:Y:S01]  /*0800*/  FFMA R8, R5, R8, R12 ;  /* 0x0000000805087223 */ /* 0x000fe2000000000c */
[----:B------:R-:W-:Y:S02]  /*0810*/  FSEL R12, -R9, -0.16666662693023681641, !P0 ;  /* 0xbe2aaaa8090c7808 */ /* 0x000fe40004000100 */
[----:B------:R-:W-:-:S03]  /*0820*/  FSETP.GE.AND P0, PT, |R11|, 105615, PT ;  /* 0x47ce47800b00780b */ /* 0x000fc60003f06200 */
[C---:B------:R-:W-:Y:S01]  /*0830*/  FFMA R8, R5.reuse, R8, R12 ;  /* 0x0000000805087223 */ /* 0x040fe2000000000c */
[----:B0-----:R-:W-:Y:S01]  /*0840*/  I2FP.F32.S32 R16, R2 ;  /* 0x0000000200107245 */ /* 0x001fe20000201400 */
[----:B------:R-:W-:-:S04]  /*0850*/  FFMA R5, R5, R0, RZ ;  /* 0x0000000005057223 */ /* 0x000fc800000000ff */
[----:B------:R-:W-:Y:S01]  /*0860*/  FFMA R3, R16, -1.5707962512969970703, R11 ;  /* 0xbfc90fda10037823 */ /* 0x000fe2000000000b */
[----:B------:R-:W-:-:S03]  /*0870*/  FFMA R9, R5, R8, R0 ;  /* 0x0000000805097223 */ /* 0x000fc60000000000 */
[----:B------:R-:W-:Y:S01]  /*0880*/  FFMA R3, R16, -7.5497894158615963534e-08, R3 ;  /* 0xb3a2216810037823 */ /* 0x000fe20000000003 */
[----:B------:R-:W-:-:S03]  /*0890*/  @P1 FADD R9, RZ, -R9 ;  /* 0x80000009ff091221 */ /* 0x000fc60000000000 */
[----:B------:R-:W-:Y:S01]  /*08a0*/  FFMA R0, R16, -5.3903029534742383927e-15, R3 ;  /* 0xa7c234c510007823 */ /* 0x000fe20000000003 */
[----:B------:R-:W-:Y:S06]  /*08b0*/  @!P0 BRA `(.L_x_8) ;  /* 0x0000000000dc8947 */ /* 0x000fec0003800000 */
        /* <DEDUP_REMOVED lines=11> */
.L_x_9:
        /* <DEDUP_REMOVED lines=44> */
.L_x_8:
[----:B------:R-:W-:Y:S05]  /*0c30*/  BSYNC.RECONVERGENT B0 ;  /* 0x0000000000007941 */ /* 0x000fea0003800200 */
.L_x_7:
[----:B------:R-:W-:Y:S01]  /*0c40*/  FMUL R11, R0, R0 ;  /* 0x00000000000b7220 */ /* 0x000fe20000400000 */
[C---:B------:R-:W-:Y:S01]  /*0c50*/  LOP3.LUT R3, R2.reuse, 0x1, RZ, 0xc0, !PT ;  /* 0x0000000102037812 */ /* 0x040fe200078ec0ff */
[----:B------:R-:W-:Y:S01]  /*0c60*/  IMAD.MOV.U32 R8, RZ, RZ, 0x3c0885e4 ;  /* 0x3c0885e4ff087424 */ /* 0x000fe200078e00ff */
[----:B------:R-:W0:Y:S01]  /*0c70*/  LDCU UR4, c[0x0][0x388] ;  /* 0x00007100ff0477ac */ /* 0x000e220008000800 */
[----:B------:R-:W-:Y:S01]  /*0c80*/  FFMA R14, R11, R14, -0.0013887860113754868507 ;  /* 0xbab607ed0b0e7423 */ /* 0x000fe2000000000e */
[----:B------:R-:W-:Y:S01]  /*0c90*/  ISETP.NE.U32.AND P0, PT, R3, 0x1, PT ;  /* 0x000000010300780c */ /* 0x000fe20003f05070 */
[----:B------:R-:W-:Y:S02]  /*0ca0*/  VIADD R5, R2, 0x1 ;  /* 0x0000000102057836 */ /* 0x000fe40000000000 */
[----:B------:R-:W1:Y:S01]  /*0cb0*/  LDC.64 R2, c[0x0][0x380] ;  /* 0x0000e000ff027b82 */ /* 0x000e620000000a00 */
[----:B------:R-:W-:Y:S01]  /*0cc0*/  IMAD.MOV.U32 R12, RZ, RZ, 0x3e2aaaa8 ;  /* 0x3e2aaaa8ff0c7424 */ /* 0x000fe200078e00ff */
[----:B------:R-:W-:-:S02]  /*0cd0*/  FSEL R14, R14, -0.00019574658654164522886, P0 ;  /* 0xb94d41530e0e7808 */ /* 0x000fc40000000000 */
[----:B------:R-:W-:Y:S02]  /*0ce0*/  FSEL R8, R8, 0.041666727513074874878, !P0 ;  /* 0x3d2aaabb08087808 */ /* 0x000fe40004000000 */
[----:B------:R-:W-:Y:S02]  /*0cf0*/  LOP3.LUT P1, RZ, R5, 0x2, RZ, 0xc0, !PT ;  /* 0x0000000205ff7812 */ /* 0x000fe4000782c0ff */
[----:B------:R-:W-:Y:S01]  /*0d00*/  FSEL R5, -R12, -0.4999999701976776123, !P0 ;  /* 0xbeffffff0c057808 */ /* 0x000fe20004000100 */
[----:B------:R-:W-:Y:S01]  /*0d10*/  FFMA R8, R11, R14, R8 ;  /* 0x0000000e0b087223 */ /* 0x000fe20000000008 */
[----:B------:R-:W-:-:S03]  /*0d20*/  FSEL R0, R0, 1, !P0 ;  /* 0x3f80000000007808 */ /* 0x000fc60004000000 */
[C---:B------:R-:W-:Y:S02]  /*0d30*/  FFMA R5, R11.reuse, R8, R5 ;  /* 0x000000080b057223 */ /* 0x040fe40000000005 */
[----:B------:R-:W-:-:S04]  /*0d40*/  FFMA R11, R11, R0, RZ ;  /* 0x000000000b0b7223 */ /* 0x000fc800000000ff */
[----:B------:R-:W-:Y:S01]  /*0d50*/  FFMA R0, R11, R5, R0 ;  /* 0x000000050b007223 */ /* 0x000fe20000000000 */
[----:B0-----:R-:W-:Y:S02]  /*0d60*/  IMAD R5, R10, UR4, R7 ;  /* 0x000000040a057c24 */ /* 0x001fe4000f8e0207 */
[----:B------:R-:W-:Y:S02]  /*0d70*/  IMAD.MOV.U32 R7, RZ, RZ, 0x3f800000 ;  /* 0x3f800000ff077424 */ /* 0x000fe400078e00ff */
[----:B------:R-:W-:Y:S01]  /*0d80*/  @P1 FADD R0, RZ, -R0 ;  /* 0x80000000ff001221 */ /* 0x000fe20000000000 */
[----:B-1----:R-:W-:-:S04]  /*0d90*/  IMAD.WIDE.U32 R2, R5, 0x10, R2 ;  /* 0x0000001005027825 */ /* 0x002fc800078e0002 */
[----:B------:R-:W-:-:S05]  /*0da0*/  FMUL.D2 R5, R9, R0 ;  /* 0x0000000009057220 */ /* 0x000fca0000300000 */
[----:B------:R-:W-:Y:S01]  /*0db0*/  STG.E.128 desc[UR6][R2.64], R4 ;  /* 0x0000000402007986 */ /* 0x000fe2000c101d06 */
[----:B------:R-:W-:Y:S05]  /*0dc0*/  EXIT ;  /* 0x000000000000794d */ /* 0x000fea0003800000 */
        .weak           $__internal_0_$__cuda_sm3x_div_rn_noftz_f32_slowpath
        .type           $__internal_0_$__cuda_sm3x_div_rn_noftz_f32_slowpath,@function
        .size           $__internal_0_$__cuda_sm3x_div_rn_noftz_f32_slowpath,(.L_x_22 - $__internal_0_$__cuda_sm3x_div_rn_noftz_f32_slowpath)
$__internal_0_$__cuda_sm3x_div_rn_noftz_f32_slowpath:
[----:B------:R-:W-:Y:S01]  /*0dd0*/  SHF.R.U32.HI R6, RZ, 0x17, R3 ;  /* 0x00000017ff067819 */ /* 0x000fe20000011603 */
[----:B------:R-:W-:Y:S01]  /*0de0*/  BSSY.RECONVERGENT B1, `(.L_x_10) ;  /* 0x0000062000017945 */ /* 0x000fe20003800200 */
[----:B------:R-:W-:Y:S02]  /*0df0*/  SHF.R.U32.HI R5, RZ, 0x17, R0 ;  /* 0x00000017ff057819 */ /* 0x000fe40000011600 */
[----:B------:R-:W-:Y:S02]  /*0e00*/  LOP3.LUT R12, R6, 0xff, RZ, 0xc0, !PT ;  /* 0x000000ff060c7812 */ /* 0x000fe400078ec0ff */
[----:B------:R-:W-:-:S03]  /*0e10*/  LOP3.LUT R11, R5, 0xff, RZ, 0xc0, !PT ;  /* 0x000000ff050b7812 */ /* 0x000fc600078ec0ff */
[----:B------:R-:W-:Y:S02]  /*0e20*/  VIADD R8, R12, 0xffffffff ;  /* 0xffffffff0c087836 */ /* 0x000fe40000000000 */
[----:B------:R-:W-:-:S03]  /*0e30*/  VIADD R6, R11, 0xffffffff ;  /* 0xffffffff0b067836 */ /* 0x000fc60000000000 */
[----:B------:R-:W-:-:S04]  /*0e40*/  ISETP.GT.U32.AND P0, PT, R8, 0xfd, PT ;  /* 0x000000fd0800780c */ /* 0x000fc80003f04070 */
[----:B------:R-:W-:-:S13]  /*0e50*/  ISETP.GT.U32.OR P0, PT, R6, 0xfd, P0 ;  /* 0x000000fd0600780c */ /* 0x000fda0000704470 */
[----:B------:R-:W-:Y:S01]  /*0e60*/  @!P0 IMAD.MOV.U32 R5, RZ, RZ, RZ ;  /* 0x000000ffff058224 */ /* 0x000fe200078e00ff */
[----:B------:R-:W-:Y:S06]  /*0e70*/  @!P0 BRA `(.L_x_11) ;  /* 0x00000000005c8947 */ /* 0x000fec0003800000 */
[----:B------:R-:W-:Y:S02]  /*0e80*/  FSETP.GTU.FTZ.AND P0, PT, |R0|, +INF , PT ;  /* 0x7f8000000000780b */ /* 0x000fe40003f1c200 */
[----:B------:R-:W-:-:S04]  /*0e90*/  FSETP.GTU.FTZ.AND P1, PT, |R3|, +INF , PT ;  /* 0x7f8000000300780b */ /* 0x000fc80003f3c200 */
[----:B------:R-:W-:-:S13]  /*0ea0*/  PLOP3.LUT P0, PT, P0, P1, PT, 0xf8, 0x8f ;  /* 0x00000000008f781c */ /* 0x000fda0000703f70 */
[----:B------:R-:W-:Y:S05]  /*0eb0*/  @P0 BRA `(.L_x_12) ;  /* 0x00000004004c0947 */ /* 0x000fea0003800000 */
[----:B------:R-:W-:-:S13]  /*0ec0*/  LOP3.LUT P0, RZ, R3, 0x7fffffff, R0, 0xc8, !PT ;  /* 0x7fffffff03ff7812 */ /* 0x000fda000780c800 */
[----:B------:R-:W-:Y:S05]  /*0ed0*/  @!P0 BRA `(.L_x_13) ;  /* 0x00000004003c8947 */ /* 0x000fea0003800000 */
[C---:B------:R-:W-:Y:S02]  /*0ee0*/  FSETP.NEU.FTZ.AND P2, PT, |R0|.reuse, +INF , PT ;  /* 0x7f8000000000780b */ /* 0x040fe40003f5d200 */
[----:B------:R-:W-:Y:S02]  /*0ef0*/  FSETP.NEU.FTZ.AND P1, PT, |R3|, +INF , PT ;  /* 0x7f8000000300780b */ /* 0x000fe40003f3d200 */
[----:B------:R-:W-:-:S11]  /*0f00*/  FSETP.NEU.FTZ.AND P0, PT, |R0|, +INF , PT ;  /* 0x7f8000000000780b */ /* 0x000fd60003f1d200 */
[----:B------:R-:W-:Y:S05]  /*0f10*/  @!P1 BRA !P2, `(.L_x_13) ;  /* 0x00000004002c9947 */ /* 0x000fea0005000000 */
[----:B------:R-:W-:-:S04]  /*0f20*/  LOP3.LUT P2, RZ, R0, 0x7fffffff, RZ, 0xc0, !PT ;  /* 0x7fffffff00ff7812 */ /* 0x000fc8000784c0ff */
[----:B------:R-:W-:-:S13]  /*0f30*/  PLOP3.LUT P1, PT, P1, P2, PT, 0x2f, 0xf2 ;  /* 0x0000000000f2781c */ /* 0x000fda0000f24577 */
[----:B------:R-:W-:Y:S05]  /*0f40*/  @P1 BRA `(.L_x_14) ;  /* 0x0000000400181947 */ /* 0x000fea0003800000 */
[----:B------:R-:W-:-:S04]  /*0f50*/  LOP3.LUT P1, RZ, R3, 0x7fffffff, RZ, 0xc0, !PT ;  /* 0x7fffffff03ff7812 */ /* 0x000fc8000782c0ff */
[----:B------:R-:W-:-:S13]  /*0f60*/  PLOP3.LUT P0, PT, P0, P1, PT, 0x2f, 0xf2 ;  /* 0x0000000000f2781c */ /* 0x000fda0000702577 */
[----:B------:R-:W-:Y:S05]  /*0f70*/  @P0 BRA `(.L_x_15) ;  /* 0x0000000400000947 */ /* 0x000fea0003800000 */
[----:B------:R-:W-:Y:S02]  /*0f80*/  ISETP.GE.AND P0, PT, R6, RZ, PT ;  /* 0x000000ff0600720c */ /* 0x000fe40003f06270 */
[----:B------:R-:W-:-:S11]  /*0f90*/  ISETP.GE.AND P1, PT, R8, RZ, PT ;  /* 0x000000ff0800720c */ /* 0x000fd60003f26270 */
[----:B------:R-:W-:Y:S02]  /*0fa0*/  @P0 IMAD.MOV.U32 R5, RZ, RZ, RZ ;  /* 0x000000ffff050224 */ /* 0x000fe400078e00ff */
[----:B------:R-:W-:Y:S01]  /*0fb0*/  @!P0 FFMA R0, R0, 1.84467440737095516160e+19, RZ ;  /* 0x5f80000000008823 */ /* 0x000fe200000000ff */
[----:B------:R-:W-:Y:S02]  /*0fc0*/  @!P0 IMAD.MOV.U32 R5, RZ, RZ, -0x40 ;  /* 0xffffffc0ff058424 */ /* 0x000fe400078e00ff */
[----:B------:R-:W-:Y:S02]  /*0fd0*/  @!P1 FFMA R3, R3, 1.84467440737095516160e+19, RZ ;  /* 0x5f80000003039823 */ /* 0x000fe400000000ff */
[----:B------:R-:W-:-:S07]  /*0fe0*/  @!P1 VIADD R5, R5, 0x40 ;  /* 0x0000004005059836 */ /* 0x000fce0000000000 */
.L_x_11:
[----:B------:R-:W-:Y:S01]  /*0ff0*/  LEA R6, R12, 0xc0800000, 0x17 ;  /* 0xc08000000c067811 */ /* 0x000fe200078eb8ff */
[----:B------:R-:W-:Y:S04]  /*1000*/  BSSY.RECONVERGENT B2, `(.L_x_16) ;  /* 0x0000036000027945 */ /* 0x000fe80003800200 */
[----:B------:R-:W-:Y:S02]  /*1010*/  IMAD.IADD R6, R3, 0x1, -R6 ;  /* 0x0000000103067824 */ /* 0x000fe400078e0a06 */
[----:B------:R-:W-:Y:S02]  /*1020*/  VIADD R3, R11, 0xffffff81 ;  /* 0xffffff810b037836 */ /* 0x000fe40000000000 */
[----:B------:R0:W1:Y:S01]  /*1030*/  MUFU.RCP R8, R6 ;  /* 0x0000000600087308 */ /* 0x0000620000001000 */
[----:B------:R-:W-:Y:S01]  /*1040*/  FADD.FTZ R9, -R6, -RZ ;  /* 0x800000ff06097221 */ /* 0x000fe20000010100 */
[C---:B------:R-:W-:Y:S01]  /*1050*/  IMAD R0, R3.reuse, -0x800000, R0 ;  /* 0xff80000003007824 */ /* 0x040fe200078e0200 */
[----:B0-----:R-:W-:-:S05]  /*1060*/  IADD3 R6, PT, PT, R3, 0x7f, -R12 ;  /* 0x0000007f03067810 */ /* 0x001fca0007ffe80c */
[----:B------:R-:W-:Y:S02]  /*1070*/  IMAD.IADD R6, R6, 0x1, R5 ;  /* 0x0000000106067824 */ /* 0x000fe400078e0205 */
[----:B-1----:R-:W-:-:S04]  /*1080*/  FFMA R11, R8, R9, 1 ;  /* 0x3f800000080b7423 */ /* 0x002fc80000000009 */
[----:B------:R-:W-:-:S04]  /*1090*/  FFMA R13, R8, R11, R8 ;  /* 0x0000000b080d7223 */ /* 0x000fc80000000008 */
[----:B------:R-:W-:-:S04]  /*10a0*/  FFMA R8, R0, R13, RZ ;  /* 0x0000000d00087223 */ /* 0x000fc800000000ff */
[----:B------:R-:W-:-:S04]  /*10b0*/  FFMA R11, R9, R8, R0 ;  /* 0x00000008090b7223 */ /* 0x000fc80000000000 */
[----:B------:R-:W-:-:S04]  /*10c0*/  FFMA R8, R13, R11, R8 ;  /* 0x0000000b0d087223 */ /* 0x000fc80000000008 */
[----:B------:R-:W-:-:S04]  /*10d0*/  FFMA R9, R9, R8, R0 ;  /* 0x0000000809097223 */ /* 0x000fc80000000000 */
[----:B------:R-:W-:-:S05]  /*10e0*/  FFMA R0, R13, R9, R8 ;  /* 0x000000090d007223 */ /* 0x000fca0000000008 */
[----:B------:R-:W-:-:S04]  /*10f0*/  SHF.R.U32.HI R3, RZ, 0x17, R0 ;  /* 0x00000017ff037819 */ /* 0x000fc80000011600 */
[----:B------:R-:W-:-:S05]  /*1100*/  LOP3.LUT R3, R3, 0xff, RZ, 0xc0, !PT ;  /* 0x000000ff03037812 */ /* 0x000fca00078ec0ff */
[----:B------:R-:W-:-:S04]  /*1110*/  IMAD.IADD R11, R3, 0x1, R6 ;  /* 0x00000001030b7824 */ /* 0x000fc800078e0206 */
[----:B------:R-:W-:-:S05]  /*1120*/  VIADD R3, R11, 0xffffffff ;  /* 0xffffffff0b037836 */ /* 0x000fca0000000000 */
[----:B------:R-:W-:-:S13]  /*1130*/  ISETP.GE.U32.AND P0, PT, R3, 0xfe, PT ;  /* 0x000000fe0300780c */ /* 0x000fda0003f06070 */
[----:B------:R-:W-:Y:S05]  /*1140*/  @!P0 BRA `(.L_x_17) ;  /* 0x0000000000808947 */ /* 0x000fea0003800000 */
[----:B------:R-:W-:-:S13]  /*1150*/  ISETP.GT.AND P0, PT, R11, 0xfe, PT ;  /* 0x000000fe0b00780c */ /* 0x000fda0003f04270 */
[----:B------:R-:W-:Y:S05]  /*1160*/  @P0 BRA `(.L_x_18) ;  /* 0x00000000006c0947 */ /* 0x000fea0003800000 */
[----:B------:R-:W-:-:S13]  /*1170*/  ISETP.GE.AND P0, PT, R11, 0x1, PT ;  /* 0x000000010b00780c */ /* 0x000fda0003f06270 */
[----:B------:R-:W-:Y:S05]  /*1180*/  @P0 BRA `(.L_x_19) ;  /* 0x0000000000740947 */ /* 0x000fea0003800000 */
[----:B------:R-:W-:Y:S02]  /*1190*/  ISETP.GE.AND P0, PT, R11, -0x18, PT ;  /* 0xffffffe80b00780c */ /* 0x000fe40003f06270 */
[----:B------:R-:W-:-:S11]  /*11a0*/  LOP3.LUT R0, R0, 0x80000000, RZ, 0xc0, !PT ;  /* 0x8000000000007812 */ /* 0x000fd600078ec0ff */
[----:B------:R-:W-:Y:S05]  /*11b0*/  @!P0 BRA `(.L_x_19) ;  /* 0x0000000000688947 */ /* 0x000fea0003800000 */
[CCC-:B------:R-:W-:Y:S01]  /*11c0*/  FFMA.RZ R3, R13.reuse, R9.reuse, R8.reuse ;  /* 0x000000090d037223 */ /* 0x1c0fe2000000c008 */
[-CC-:B------:R-:W-:Y:S01]  /*11d0*/  FFMA.RM R6, R13, R9.reuse, R8.reuse ;  /* 0x000000090d067223 */ /* 0x180fe20000004008 */
[C---:B------:R-:W-:Y:S02]  /*11e0*/  ISETP.NE.AND P2, PT, R11.reuse, RZ, PT ;  /* 0x000000ff0b00720c */ /* 0x040fe40003f45270 */
[----:B------:R-:W-:Y:S02]  /*11f0*/  ISETP.NE.AND P1, PT, R11, RZ, PT ;  /* 0x000000ff0b00720c */ /* 0x000fe40003f25270 */
[----:B------:R-:W-:Y:S01]  /*1200*/  LOP3.LUT R5, R3, 0x7fffff, RZ, 0xc0, !PT ;  /* 0x007fffff03057812 */ /* 0x000fe200078ec0ff */
[----:B------:R-:W-:Y:S01]  /*1210*/  FFMA.RP R3, R13, R9, R8 ;  /* 0x000000090d037223 */ /* 0x000fe20000008008 */
[----:B------:R-:W-:Y:S02]  /*1220*/  VIADD R8, R11, 0x20 ;  /* 0x000000200b087836 */ /* 0x000fe40000000000 */
[----:B------:R-:W-:Y:S01]  /*1230*/  LOP3.LUT R5, R5, 0x800000, RZ, 0xfc, !PT ;  /* 0x0080000005057812 */ /* 0x000fe200078efcff */
[----:B------:R-:W-:Y:S01]  /*1240*/  IMAD.MOV R9, RZ, RZ, -R11 ;  /* 0x000000ffff097224 */ /* 0x000fe200078e0a0b */
[----:B------:R-:W-:-:S02]  /*1250*/  FSETP.NEU.FTZ.AND P0, PT, R3, R6, PT ;  /* 0x000000060300720b */ /* 0x000fc40003f1d000 */
[----:B------:R-:W-:Y:S02]  /*1260*/  SHF.L.U32 R8, R5, R8, RZ ;  /* 0x0000000805087219 */ /* 0x000fe400000006ff */
[----:B------:R-:W-:Y:S02]  /*1270*/  SEL R6, R9, RZ, P2 ;  /* 0x000000ff09067207 */ /* 0x000fe40001000000 */
[----:B------:R-:W-:Y:S02]  /*1280*/  ISETP.NE.AND P1, PT, R8, RZ, P1 ;  /* 0x000000ff0800720c */ /* 0x000fe40000f25270 */
[----:B------:R-:W-:Y:S02]  /*1290*/  SHF.R.U32.HI R6, RZ, R6, R5 ;  /* 0x00000006ff067219 */ /* 0x000fe40000011605 */
[----:B------:R-:W-:Y:S02]  /*12a0*/  PLOP3.LUT P0, PT, P0, P1, PT, 0xf8, 0x8f ;  /* 0x00000000008f781c */ /* 0x000fe40000703f70 */
[----:B------:R-:W-:-:S02]  /*12b0*/  SHF.R.U32.HI R8, RZ, 0x1, R6 ;  /* 0x00000001ff087819 */ /* 0x000fc40000011606 */
[----:B------:R-:W-:-:S04]  /*12c0*/  SEL R3, RZ, 0x1, !P0 ;  /* 0x00000001ff037807 */ /* 0x000fc80004000000 */
[----:B------:R-:W-:-:S04]  /*12d0*/  LOP3.LUT R3, R3, 0x1, R8, 0xf8, !PT ;  /* 0x0000000103037812 */ /* 0x000fc800078ef808 */
[----:B------:R-:W-:-:S05]  /*12e0*/  LOP3.LUT R3, R3, R6, RZ, 0xc0, !PT ;  /* 0x0000000603037212 */ /* 0x000fca00078ec0ff */
[----:B------:R-:W-:-:S05]  /*12f0*/  IMAD.IADD R3, R8, 0x1, R3 ;  /* 0x0000000108037824 */ /* 0x000fca00078e0203 */
[----:B------:R-:W-:Y:S01]  /*1300*/  LOP3.LUT R0, R3, R0, RZ, 0xfc, !PT ;  /* 0x0000000003007212 */ /* 0x000fe200078efcff */
[----:B------:R-:W-:Y:S06]  /*1310*/  BRA `(.L_x_19) ;  /* 0x0000000000107947 */ /* 0x000fec0003800000 */
.L_x_18:
[----:B------:R-:W-:-:S04]  /*1320*/  LOP3.LUT R0, R0, 0x80000000, RZ, 0xc0, !PT ;  /* 0x8000000000007812 */ /* 0x000fc800078ec0ff */
[----:B------:R-:W-:Y:S01]  /*1330*/  LOP3.LUT R0, R0, 0x7f800000, RZ, 0xfc, !PT ;  /* 0x7f80000000007812 */ /* 0x000fe200078efcff */
[----:B------:R-:W-:Y:S06]  /*1340*/  BRA `(.L_x_19) ;  /* 0x0000000000047947 */ /* 0x000fec0003800000 */
.L_x_17:
[----:B------:R-:W-:-:S07]  /*1350*/  IMAD R0, R6, 0x800000, R0 ;  /* 0x0080000006007824 */ /* 0x000fce00078e0200 */
.L_x_19:
[----:B------:R-:W-:Y:S05]  /*1360*/  BSYNC.RECONVERGENT B2 ;  /* 0x0000000000027941 */ /* 0x000fea0003800200 */
.L_x_16:
[----:B------:R-:W-:Y:S05]  /*1370*/  BRA `(.L_x_20) ;  /* 0x0000000000207947 */ /* 0x000fea0003800000 */
.L_x_15:
[----:B------:R-:W-:-:S04]  /*1380*/  LOP3.LUT R0, R3, 0x80000000, R0, 0x48, !PT ;  /* 0x8000000003007812 */ /* 0x000fc800078e4800 */
[----:B------:R-:W-:Y:S01]  /*1390*/  LOP3.LUT R0, R0, 0x7f800000, RZ, 0xfc, !PT ;  /* 0x7f80000000007812 */ /* 0x000fe200078efcff */
[----:B------:R-:W-:Y:S06]  /*13a0*/  BRA `(.L_x_20) ;  /* 0x0000000000147947 */ /* 0x000fec0003800000 */
.L_x_14:
[----:B------:R-:W-:Y:S01]  /*13b0*/  LOP3.LUT R0, R3, 0x80000000, R0, 0x48, !PT ;  /* 0x8000000003007812 */ /* 0x000fe200078e4800 */
[----:B------:R-:W-:Y:S06]  /*13c0*/  BRA `(.L_x_20) ;  /* 0x00000000000c7947 */ /* 0x000fec0003800000 */
.L_x_13:
[----:B------:R-:W0:Y:S01]  /*13d0*/  MUFU.RSQ R0, -QNAN ;  /* 0xffc0000000007908 */ /* 0x000e220000001400 */
[----:B------:R-:W-:Y:S05]  /*13e0*/  BRA `(.L_x_20) ;  /* 0x0000000000047947 */ /* 0x000fea0003800000 */
.L_x_12:
[----:B------:R-:W-:-:S07]  /*13f0*/  FADD.FTZ R0, R0, R3 ;  /* 0x0000000300007221 */ /* 0x000fce0000010000 */
.L_x_20:
[----:B------:R-:W-:Y:S05]  /*1400*/  BSYNC.RECONVERGENT B1 ;  /* 0x0000000000017941 */ /* 0x000fea0003800200 */
.L_x_10:
[----:B------:R-:W-:-:S04]  /*1410*/  IMAD.MOV.U32 R3, RZ, RZ, 0x0 ;  /* 0x00000000ff037424 */ /* 0x000fc800078e00ff */
[----:B0-----:R-:W-:Y:S05]  /*1420*/  RET.REL.NODEC R2 `(_Z15SineWave_kernelP6float4jjf) ;  /* 0xffffffe802f47950 */ /* 0x001fea0003c3ffff */
.L_x_21:
[----:B------:R-:W-:-:S00]  /*1430*/  BRA `(.L_x_21) ;  /* 0xfffffffc00fc7947 */ /* 0x000fc0000383ffff */
[----:B------:R-:W-:-:S00]  /*1440*/  NOP ;  /* 0x0000000000007918 */ /* 0x000fc00000000000 */
        /* <DEDUP_REMOVED lines=11> */
.L_x_22:


//--------------------- .nv.global.init           --------------------------
	.section	.nv.global.init,"aw",@progbits
	.align	4
.nv.global.init:
	.type		__cudart_i2opi_f,@object
	.size		__cudart_i2opi_f,(.L_0 - __cudart_i2opi_f)
__cudart_i2opi_f:
        /*0000*/ 	.byte	0x41, 0x90, 0x43, 0x3c, 0x99, 0x95, 0x62, 0xdb, 0xc0, 0xdd, 0x34, 0xf5, 0xd1, 0x57, 0x27, 0xfc
        /*0010*/ 	.byte	0x29, 0x15, 0x44, 0x4e, 0x6e, 0x83, 0xf9, 0xa2
.L_0:


//--------------------- .nv.shared.reserved.0     --------------------------
	.section	.nv.shared.reserved.0,"aw",@nobits
	.weak		__nv_reservedSMEM_offset_0_alias
	.size		__nv_reservedSMEM_offset_0_alias, 0, 64
	.other		__nv_reservedSMEM_offset_0_alias,@"STO_CUDA_RESERVED_SHARED STV_DEFAULT"
__nv_reservedSMEM_offset_0_alias:
	.zero		0
	.zero		64


//--------------------- .nv.constant0._Z15SineWave_kernelP6float4jjf --------------------------
	.section	.nv.constant0._Z15SineWave_kernelP6float4jjf,"a",@progbits
	.sectionflags	@""
	.align	4
.nv.constant0._Z15SineWave_kernelP6float4jjf:
	.zero		916


//--------------------- SYMBOLS --------------------------

	.type		.nv.reservedSmem.offset0,@object
	.size		.nv.reservedSmem.offset0,0x4
